//
// Generated by NVIDIA NVVM Compiler
//
// Compiler Build ID: CL-36424714
// Cuda compilation tools, release 13.0, V13.0.88
// Based on NVVM 20.0.0
//

.version 9.0
.target sm_100
.address_size 64

	// .globl	_Z23cross_entropy_backwardsiiPfS_S_

.visible .entry _Z23cross_entropy_backwardsiiPfS_S_(
	.param .u32 _Z23cross_entropy_backwardsiiPfS_S__param_0,
	.param .u32 _Z23cross_entropy_backwardsiiPfS_S__param_1,
	.param .u64 .ptr .align 1 _Z23cross_entropy_backwardsiiPfS_S__param_2,
	.param .u64 .ptr .align 1 _Z23cross_entropy_backwardsiiPfS_S__param_3,
	.param .u64 .ptr .align 1 _Z23cross_entropy_backwardsiiPfS_S__param_4
)
{
	.reg .pred 	%p<4>;
	.reg .b32 	%r<12>;
	.reg .b32 	%f<4>;
	.reg .b64 	%rd<11>;

	ld.param.u32 	%r4, [_Z23cross_entropy_backwardsiiPfS_S__param_0];
	ld.param.u32 	%r3, [_Z23cross_entropy_backwardsiiPfS_S__param_1];
	ld.param.u64 	%rd1, [_Z23cross_entropy_backwardsiiPfS_S__param_2];
	ld.param.u64 	%rd2, [_Z23cross_entropy_backwardsiiPfS_S__param_3];
	ld.param.u64 	%rd3, [_Z23cross_entropy_backwardsiiPfS_S__param_4];
	mov.u32 	%r5, %ctaid.x;
	mov.u32 	%r6, %ntid.x;
	mov.u32 	%r7, %tid.x;
	mad.lo.s32 	%r1, %r5, %r6, %r7;
	mov.u32 	%r8, %ctaid.y;
	mov.u32 	%r9, %ntid.y;
	mov.u32 	%r10, %tid.y;
	mad.lo.s32 	%r2, %r8, %r9, %r10;
	setp.ge.u32 	%p1, %r2, %r4;
	setp.ge.u32 	%p2, %r1, %r3;
	or.pred  	%p3, %p1, %p2;
	@%p3 bra 	$L__BB0_2;
	cvta.to.global.u64 	%rd4, %rd1;
	cvta.to.global.u64 	%rd5, %rd2;
	cvta.to.global.u64 	%rd6, %rd3;
	mad.lo.s32 	%r11, %r3, %r2, %r1;
	mul.wide.u32 	%rd7, %r11, 4;
	add.s64 	%rd8, %rd4, %rd7;
	ld.global.f32 	%f1, [%rd8];
	add.s64 	%rd9, %rd5, %rd7;
	ld.global.f32 	%f2, [%rd9];
	sub.f32 	%f3, %f1, %f2;
	add.s64 	%rd10, %rd6, %rd7;
	st.global.f32 	[%rd10], %f3;
$L__BB0_2:
	ret;

}


// ===== COMPILED SASS (sm_100) =====

	.target	sm_100

	.elftype	@"ET_EXEC"


//--------------------- .note.nv.tkinfo           --------------------------
	.section	.note.nv.tkinfo,"",@"SHT_NOTE"
	.sectionflags	@"SHF_NOTE_NV_TKINFO"
	.tkinfo
        /*0018*/ 	.word	0x00000002
        /*0030*/ 	.string	""
        /*0030*/ 	.string	"ptxas"
        /*0030*/ 	.string	"Cuda compilation tools, release 13.0, V13.0.88"
        /*0030*/ 	.string	"Build cuda_13.0.r13.0/compiler.36424714_0"
        /*0030*/ 	.string	"-arch sm_100 -m 64 "



//--------------------- .note.nv.cuinfo           --------------------------
	.section	.note.nv.cuinfo,"",@"SHT_NOTE"
	.sectionflags	@"SHF_NOTE_NV_CUINFO"
        /*0018*/ 	.short	0x0002
        /*001a*/ 	.short	0x0064
        /*001c*/ 	.short	0x0082
	.zero		2


//--------------------- .nv.info                  --------------------------
	.section	.nv.info,"",@"SHT_CUDA_INFO"
	.align	4


	//----- nvinfo : EIATTR_REGCOUNT
	.align		4
        /*0000*/ 	.byte	0x04, 0x2f
        /*0002*/ 	.short	(.L_1 - .L_0)
	.align		4
.L_0:
        /*0004*/ 	.word	index@(_Z23cross_entropy_backwardsiiPfS_S_)
        /*0008*/ 	.word	0x0000000c


	//----- nvinfo : EIATTR_FRAME_SIZE
	.align		4
.L_1:
        /*000c*/ 	.byte	0x04, 0x11
        /*000e*/ 	.short	(.L_3 - .L_2)
	.align		4
.L_2:
        /*0010*/ 	.word	index@(_Z23cross_entropy_backwardsiiPfS_S_)
        /*0014*/ 	.word	0x00000000


	//----- nvinfo : EIATTR_MIN_STACK_SIZE
	.align		4
.L_3:
        /*0018*/ 	.byte	0x04, 0x12
        /*001a*/ 	.short	(.L_5 - .L_4)
	.align		4
.L_4:
        /*001c*/ 	.word	index@(_Z23cross_entropy_backwardsiiPfS_S_)
        /*0020*/ 	.word	0x00000000
.L_5:


//--------------------- .nv.compat                --------------------------
	.section	.nv.compat,"",@"SHT_CUDA_COMPAT_INFO"
	.align	4
        /*0000*/ 	.byte	0x02, 0x09, 0x00, 0x00, 0x02, 0x02, 0x01, 0x00, 0x02, 0x05, 0x05, 0x00, 0x03, 0x07, 0x01, 0x01
        /*0010*/ 	.byte	0x02, 0x03, 0x00, 0x00, 0x02, 0x06, 0x01, 0x00, 0x04, 0x0b, 0x08, 0x00, 0x09, 0x00, 0x00, 0x00
        /*0020*/ 	.byte	0x00, 0x00, 0x00, 0x00


//--------------------- .nv.info._Z23cross_entropy_backwardsiiPfS_S_ --------------------------
	.section	.nv.info._Z23cross_entropy_backwardsiiPfS_S_,"",@"SHT_CUDA_INFO"
	.sectionflags	@""
	.align	4


	//----- nvinfo : EIATTR_CUDA_API_VERSION
	.align		4
        /*0000*/ 	.byte	0x04, 0x37
        /*0002*/ 	.short	(.L_7 - .L_6)
.L_6:
        /*0004*/ 	.word	0x00000082


	//----- nvinfo : EIATTR_KPARAM_INFO
	.align		4
.L_7:
        /*0008*/ 	.byte	0x04, 0x17
        /*000a*/ 	.short	(.L_9 - .L_8)
.L_8:
        /*000c*/ 	.word	0x00000000
        /*0010*/ 	.short	0x0004
        /*0012*/ 	.short	0x0018
        /*0014*/ 	.byte	0x00, 0xf5, 0x21, 0x00


	//----- nvinfo : EIATTR_KPARAM_INFO
	.align		4
.L_9:
        /*0018*/ 	.byte	0x04, 0x17
        /*001a*/ 	.short	(.L_11 - .L_10)
.L_10:
        /*001c*/ 	.word	0x00000000
        /*0020*/ 	.short	0x0003
        /*0022*/ 	.short	0x0010
        /*0024*/ 	.byte	0x00, 0xf5, 0x21, 0x00


	//----- nvinfo : EIATTR_KPARAM_INFO
	.align		4
.L_11:
        /*0028*/ 	.byte	0x04, 0x17
        /*002a*/ 	.short	(.L_13 - .L_12)
.L_12:
        /*002c*/ 	.word	0x00000000
        /*0030*/ 	.short	0x0002
        /*0032*/ 	.short	0x0008
        /*0034*/ 	.byte	0x00, 0xf5, 0x21, 0x00


	//----- nvinfo : EIATTR_KPARAM_INFO
	.align		4
.L_13:
        /*0038*/ 	.byte	0x04, 0x17
        /*003a*/ 	.short	(.L_15 - .L_14)
.L_14:
        /*003c*/ 	.word	0x00000000
        /*0040*/ 	.short	0x0001
        /*0042*/ 	.short	0x0004
        /*0044*/ 	.byte	0x00, 0xf0, 0x11, 0x00


	//----- nvinfo : EIATTR_KPARAM_INFO
	.align		4
.L_15:
        /*0048*/ 	.byte	0x04, 0x17
        /*004a*/ 	.short	(.L_17 - .L_16)
.L_16:
        /*004c*/ 	.word	0x00000000
        /*0050*/ 	.short	0x0000
        /*0052*/ 	.short	0x0000
        /*0054*/ 	.byte	0x00, 0xf0, 0x11, 0x00


	//----- nvinfo : EIATTR_SPARSE_MMA_MASK
	.align		4
.L_17:
        /*0058*/ 	.byte	0x03, 0x50
        /*005a*/ 	.short	0x0000


	//----- nvinfo : EIATTR_MAXREG_COUNT
	.align		4
        /*005c*/ 	.byte	0x03, 0x1b
        /*005e*/ 	.short	0x00ff


	//----- nvinfo : EIATTR_MERCURY_ISA_VERSION
	.align		4
        /*0060*/ 	.byte	0x03, 0x5f
        /*0062*/ 	.short	0x0101


	//----- nvinfo : EIATTR_VRC_CTA_INIT_COUNT
	.align		4
        /*0064*/ 	.byte	0x02, 0x4a
	.zero		1
	.zero		1


	//----- nvinfo : EIATTR_EXIT_INSTR_OFFSETS
	.align		4
        /*0068*/ 	.byte	0x04, 0x1c
        /*006a*/ 	.short	(.L_19 - .L_18)


	//   ....[0]....
.L_18:
        /*006c*/ 	.word	0x000000c0


	//   ....[1]....
        /*0070*/ 	.word	0x00000190


	//----- nvinfo : EIATTR_CBANK_PARAM_SIZE
	.align		4
.L_19:
        /*0074*/ 	.byte	0x03, 0x19
        /*0076*/ 	.short	0x0020


	//----- nvinfo : EIATTR_PARAM_CBANK
	.align		4
        /*0078*/ 	.byte	0x04, 0x0a
        /*007a*/ 	.short	(.L_21 - .L_20)
	.align		4
.L_20:
        /*007c*/ 	.word	index@(.nv.constant0._Z23cross_entropy_backwardsiiPfS_S_)
        /*0080*/ 	.short	0x0380
        /*0082*/ 	.short	0x0020


	//----- nvinfo : EIATTR_SW_WAR
	.align		4
.L_21:
        /*0084*/ 	.byte	0x04, 0x36
        /*0086*/ 	.short	(.L_23 - .L_22)
.L_22:
        /*0088*/ 	.word	0x00000008
.L_23:


//--------------------- .nv.callgraph             --------------------------
	.section	.nv.callgraph,"",@"SHT_CUDA_CALLGRAPH"
	.align	4
	.sectionentsize	8
	.align		4
        /*0000*/ 	.word	0x00000000
	.align		4
        /*0004*/ 	.word	0xffffffff
	.align		4
        /*0008*/ 	.word	0x00000000
	.align		4
        /*000c*/ 	.word	0xfffffffe
	.align		4
        /*0010*/ 	.word	0x00000000
	.align		4
        /*0014*/ 	.word	0xfffffffd
	.align		4
        /*0018*/ 	.word	0x00000000
	.align		4
        /*001c*/ 	.word	0xfffffffc


//--------------------- .text._Z23cross_entropy_backwardsiiPfS_S_ --------------------------
	.section	.text._Z23cross_entropy_backwardsiiPfS_S_,"ax",@progbits
	.align	128
        .global         _Z23cross_entropy_backwardsiiPfS_S_
        .type           _Z23cross_entropy_backwardsiiPfS_S_,@function
        .size           _Z23cross_entropy_backwardsiiPfS_S_,(.L_x_1 - _Z23cross_entropy_backwardsiiPfS_S_)
        .other          _Z23cross_entropy_backwardsiiPfS_S_,@"STO_CUDA_ENTRY STV_DEFAULT"
_Z23cross_entropy_backwardsiiPfS_S_:
.text._Z23cross_entropy_backwardsiiPfS_S_:
[----:B------:R-:W-:Y:S01]  /*0000*/  LDC R1, c[0x0][0x37c] ;  /* 0x0000df00ff017b82 */ /* 0x000fe20000000800 */
[----:B------:R-:W0:Y:S07]  /*0010*/  S2R R3, SR_TID.X ;  /* 0x0000000000037919 */ /* 0x000e2e0000002100 */
[----:B------:R-:W0:Y:S01]  /*0020*/  S2UR UR4, SR_CTAID.X ;  /* 0x00000000000479c3 */ /* 0x000e220000002500 */
[----:B------:R-:W1:Y:S01]  /*0030*/  LDCU.64 UR6, c[0x0][0x380] ;  /* 0x00007000ff0677ac */ /* 0x000e620008000a00 */
[----:B------:R-:W2:Y:S06]  /*0040*/  S2R R2, SR_TID.Y ;  /* 0x0000000000027919 */ /* 0x000eac0000002200 */
[----:B------:R-:W0:Y:S08]  /*0050*/  LDC R0, c[0x0][0x360] ;  /* 0x0000d800ff007b82 */ /* 0x000e300000000800 */
[----:B------:R-:W2:Y:S08]  /*0060*/  S2UR UR5, SR_CTAID.Y ;  /* 0x00000000000579c3 */ /* 0x000eb00000002600 */
[----:B------:R-:W2:Y:S01]  /*0070*/  LDC R7, c[0x0][0x364] ;  /* 0x0000d900ff077b82 */ /* 0x000ea20000000800 */
[----:B0-----:R-:W-:-:S05]  /*0080*/  IMAD R0, R0, UR4, R3 ;  /* 0x0000000400007c24 */ /* 0x001fca000f8e0203 */
[----:B-1----:R-:W-:Y:S01]  /*0090*/  ISETP.GE.U32.AND P0, PT, R0, UR7, PT ;  /* 0x0000000700007c0c */ /* 0x002fe2000bf06070 */
[----:B--2---:R-:W-:-:S05]  /*00a0*/  IMAD R7, R7, UR5, R2 ;  /* 0x0000000507077c24 */ /* 0x004fca000f8e0202 */
[----:B------:R-:W-:-:S13]  /*00b0*/  ISETP.GE.U32.OR P0, PT, R7, UR6, P0 ;  /* 0x0000000607007c0c */ /* 0x000fda0008706470 */
[----:B------:R-:W-:Y:S05]  /*00c0*/  @P0 EXIT ;  /* 0x000000000000094d */ /* 0x000fea0003800000 */
[----:B------:R-:W0:Y:S01]  /*00d0*/  LDC.64 R2, c[0x0][0x388] ;  /* 0x0000e200ff027b82 */ /* 0x000e220000000a00 */
[----:B------:R-:W1:Y:S01]  /*00e0*/  LDCU.64 UR4, c[0x0][0x358] ;  /* 0x00006b00ff0477ac */ /* 0x000e620008000a00 */
[----:B------:R-:W-:-:S06]  /*00f0*/  IMAD R9, R7, UR7, R0 ;  /* 0x0000000707097c24 */ /* 0x000fcc000f8e0200 */
[----:B------:R-:W2:Y:S08]  /*0100*/  LDC.64 R4, c[0x0][0x390] ;  /* 0x0000e400ff047b82 */ /* 0x000eb00000000a00 */
[----:B------:R-:W3:Y:S01]  /*0110*/  LDC.64 R6, c[0x0][0x398] ;  /* 0x0000e600ff067b82 */ /* 0x000ee20000000a00 */
[----:B0-----:R-:W-:-:S06]  /*0120*/  IMAD.WIDE.U32 R2, R9, 0x4, R2 ;  /* 0x0000000409027825 */ /* 0x001fcc00078e0002 */
[----:B-1----:R-:W4:Y:S01]  /*0130*/  LDG.E R2, desc[UR4][R2.64] ;  /* 0x0000000402027981 */ /* 0x002f22000c1e1900 */
[----:B--2---:R-:W-:-:S06]  /*0140*/  IMAD.WIDE.U32 R4, R9, 0x4, R4 ;  /* 0x0000000409047825 */ /* 0x004fcc00078e0004 */
[----:B------:R-:W4:Y:S01]  /*0150*/  LDG.E R5, desc[UR4][R4.64] ;  /* 0x0000000404057981 */ /* 0x000f22000c1e1900 */
[----:B---3--:R-:W-:-:S04]  /*0160*/  IMAD.WIDE.U32 R6, R9, 0x4, R6 ;  /* 0x0000000409067825 */ /* 0x008fc800078e0006 */
[----:B----4-:R-:W-:-:S05]  /*0170*/  FADD R9, R2, -R5 ;  /* 0x8000000502097221 */ /* 0x010fca0000000000 */
[----:B------:R-:W-:Y:S01]  /*0180*/  STG.E desc[UR4][R6.64], R9 ;  /* 0x0000000906007986 */ /* 0x000fe2000c101904 */
[----:B------:R-:W-:Y:S05]  /*0190*/  EXIT ;  /* 0x000000000000794d */ /* 0x000fea0003800000 */
.L_x_0:
[----:B------:R-:W-:-:S00]  /*01a0*/  BRA `(.L_x_0) ;  /* 0xfffffffc00fc7947 */ /* 0x000fc0000383ffff */
[----:B------:R-:W-:-:S00]  /*01b0*/  NOP ;  /* 0x0000000000007918 */ /* 0x000fc00000000000 */
        /* <DEDUP_REMOVED lines=12> */
.L_x_1:


//--------------------- .nv.shared.reserved.0     --------------------------
	.section	.nv.shared.reserved.0,"aw",@nobits
	.weak		__nv_reservedSMEM_offset_0_alias
	.size		__nv_reservedSMEM_offset_0_alias, 0, 64
	.other		__nv_reservedSMEM_offset_0_alias,@"STO_CUDA_RESERVED_SHARED STV_DEFAULT"
__nv_reservedSMEM_offset_0_alias:
	.zero		0
	.zero		64


//--------------------- .nv.constant0._Z23cross_entropy_backwardsiiPfS_S_ --------------------------
	.section	.nv.constant0._Z23cross_entropy_backwardsiiPfS_S_,"a",@progbits
	.sectionflags	@""
	.align	4
.nv.constant0._Z23cross_entropy_backwardsiiPfS_S_:
	.zero		928


//--------------------- SYMBOLS --------------------------

	.type		.nv.reservedSmem.offset0,@object
	.size		.nv.reservedSmem.offset0,0x4
